//
// Generated by NVIDIA NVVM Compiler
//
// Compiler Build ID: CL-36424714
// Cuda compilation tools, release 13.0, V13.0.88
// Based on NVVM 20.0.0
//

.version 9.0
.target sm_100
.address_size 64

	// .globl	_Z6gpu_mmPfS_S_iii

.visible .entry _Z6gpu_mmPfS_S_iii(
	.param .u64 .ptr .align 1 _Z6gpu_mmPfS_S_iii_param_0,
	.param .u64 .ptr .align 1 _Z6gpu_mmPfS_S_iii_param_1,
	.param .u64 .ptr .align 1 _Z6gpu_mmPfS_S_iii_param_2,
	.param .u32 _Z6gpu_mmPfS_S_iii_param_3,
	.param .u32 _Z6gpu_mmPfS_S_iii_param_4,
	.param .u32 _Z6gpu_mmPfS_S_iii_param_5
)
{
	.reg .pred 	%p<13>;
	.reg .b32 	%r<43>;
	.reg .b32 	%f<68>;
	.reg .b64 	%rd<53>;

	ld.param.u64 	%rd7, [_Z6gpu_mmPfS_S_iii_param_0];
	ld.param.u64 	%rd8, [_Z6gpu_mmPfS_S_iii_param_1];
	ld.param.u64 	%rd6, [_Z6gpu_mmPfS_S_iii_param_2];
	ld.param.u32 	%r20, [_Z6gpu_mmPfS_S_iii_param_3];
	ld.param.u32 	%r18, [_Z6gpu_mmPfS_S_iii_param_4];
	ld.param.u32 	%r19, [_Z6gpu_mmPfS_S_iii_param_5];
	cvta.to.global.u64 	%rd1, %rd8;
	cvta.to.global.u64 	%rd2, %rd7;
	mov.u32 	%r22, %ctaid.y;
	mov.u32 	%r23, %ntid.y;
	mov.u32 	%r24, %tid.y;
	mad.lo.s32 	%r25, %r22, %r23, %r24;
	mov.u32 	%r26, %ctaid.x;
	mov.u32 	%r27, %ntid.x;
	mov.u32 	%r28, %tid.x;
	mad.lo.s32 	%r2, %r26, %r27, %r28;
	setp.ge.s32 	%p1, %r2, %r19;
	setp.ge.s32 	%p2, %r25, %r20;
	or.pred  	%p3, %p1, %p2;
	@%p3 bra 	$L__BB0_14;
	setp.lt.s32 	%p4, %r18, 1;
	mov.f32 	%f67, 0f00000000;
	@%p4 bra 	$L__BB0_13;
	mul.lo.s32 	%r3, %r18, %r25;
	and.b32  	%r4, %r18, 7;
	setp.lt.u32 	%p5, %r18, 8;
	mov.f32 	%f67, 0f00000000;
	mov.b32 	%r41, 0;
	@%p5 bra 	$L__BB0_5;
	and.b32  	%r41, %r18, 2147483640;
	neg.s32 	%r39, %r41;
	shl.b32 	%r7, %r19, 3;
	mul.wide.u32 	%rd9, %r3, 4;
	add.s64 	%rd10, %rd9, %rd2;
	add.s64 	%rd52, %rd10, 16;
	mov.f32 	%f67, 0f00000000;
	mul.wide.s32 	%rd13, %r19, 4;
	mov.u32 	%r38, %r2;
$L__BB0_4:
	.pragma "nounroll";
	ld.global.f32 	%f17, [%rd52+-16];
	mul.wide.s32 	%rd11, %r38, 4;
	add.s64 	%rd12, %rd1, %rd11;
	ld.global.f32 	%f18, [%rd12];
	fma.rn.f32 	%f19, %f17, %f18, %f67;
	ld.global.f32 	%f20, [%rd52+-12];
	add.s64 	%rd14, %rd12, %rd13;
	ld.global.f32 	%f21, [%rd14];
	fma.rn.f32 	%f22, %f20, %f21, %f19;
	ld.global.f32 	%f23, [%rd52+-8];
	add.s64 	%rd15, %rd14, %rd13;
	ld.global.f32 	%f24, [%rd15];
	fma.rn.f32 	%f25, %f23, %f24, %f22;
	ld.global.f32 	%f26, [%rd52+-4];
	add.s64 	%rd16, %rd15, %rd13;
	ld.global.f32 	%f27, [%rd16];
	fma.rn.f32 	%f28, %f26, %f27, %f25;
	ld.global.f32 	%f29, [%rd52];
	add.s64 	%rd17, %rd16, %rd13;
	ld.global.f32 	%f30, [%rd17];
	fma.rn.f32 	%f31, %f29, %f30, %f28;
	ld.global.f32 	%f32, [%rd52+4];
	add.s64 	%rd18, %rd17, %rd13;
	ld.global.f32 	%f33, [%rd18];
	fma.rn.f32 	%f34, %f32, %f33, %f31;
	ld.global.f32 	%f35, [%rd52+8];
	add.s64 	%rd19, %rd18, %rd13;
	ld.global.f32 	%f36, [%rd19];
	fma.rn.f32 	%f37, %f35, %f36, %f34;
	ld.global.f32 	%f38, [%rd52+12];
	add.s64 	%rd20, %rd19, %rd13;
	ld.global.f32 	%f39, [%rd20];
	fma.rn.f32 	%f67, %f38, %f39, %f37;
	add.s32 	%r39, %r39, 8;
	add.s32 	%r38, %r38, %r7;
	add.s64 	%rd52, %rd52, 32;
	setp.ne.s32 	%p6, %r39, 0;
	@%p6 bra 	$L__BB0_4;
$L__BB0_5:
	setp.eq.s32 	%p7, %r4, 0;
	@%p7 bra 	$L__BB0_13;
	and.b32  	%r13, %r18, 3;
	setp.lt.u32 	%p8, %r4, 4;
	@%p8 bra 	$L__BB0_8;
	add.s32 	%r30, %r41, %r3;
	mul.wide.u32 	%rd21, %r30, 4;
	add.s64 	%rd22, %rd2, %rd21;
	ld.global.f32 	%f41, [%rd22];
	mad.lo.s32 	%r31, %r41, %r19, %r2;
	mul.wide.s32 	%rd23, %r31, 4;
	add.s64 	%rd24, %rd1, %rd23;
	ld.global.f32 	%f42, [%rd24];
	fma.rn.f32 	%f43, %f41, %f42, %f67;
	cvt.u64.u32 	%rd25, %r3;
	cvt.u64.u32 	%rd26, %r41;
	add.s64 	%rd27, %rd26, %rd25;
	shl.b64 	%rd28, %rd27, 2;
	add.s64 	%rd29, %rd2, %rd28;
	ld.global.f32 	%f44, [%rd29+4];
	mul.wide.s32 	%rd30, %r19, 4;
	add.s64 	%rd31, %rd24, %rd30;
	ld.global.f32 	%f45, [%rd31];
	fma.rn.f32 	%f46, %f44, %f45, %f43;
	ld.global.f32 	%f47, [%rd29+8];
	add.s64 	%rd32, %rd31, %rd30;
	ld.global.f32 	%f48, [%rd32];
	fma.rn.f32 	%f49, %f47, %f48, %f46;
	ld.global.f32 	%f50, [%rd29+12];
	add.s64 	%rd33, %rd32, %rd30;
	ld.global.f32 	%f51, [%rd33];
	fma.rn.f32 	%f67, %f50, %f51, %f49;
	add.s32 	%r41, %r41, 4;
$L__BB0_8:
	setp.eq.s32 	%p9, %r13, 0;
	@%p9 bra 	$L__BB0_13;
	setp.eq.s32 	%p10, %r13, 1;
	@%p10 bra 	$L__BB0_11;
	add.s32 	%r32, %r41, %r3;
	mul.wide.u32 	%rd34, %r32, 4;
	add.s64 	%rd35, %rd2, %rd34;
	ld.global.f32 	%f53, [%rd35];
	mad.lo.s32 	%r33, %r41, %r19, %r2;
	mul.wide.s32 	%rd36, %r33, 4;
	add.s64 	%rd37, %rd1, %rd36;
	ld.global.f32 	%f54, [%rd37];
	fma.rn.f32 	%f55, %f53, %f54, %f67;
	cvt.u64.u32 	%rd38, %r3;
	cvt.u64.u32 	%rd39, %r41;
	add.s64 	%rd40, %rd39, %rd38;
	shl.b64 	%rd41, %rd40, 2;
	add.s64 	%rd42, %rd2, %rd41;
	ld.global.f32 	%f56, [%rd42+4];
	mul.wide.s32 	%rd43, %r19, 4;
	add.s64 	%rd44, %rd37, %rd43;
	ld.global.f32 	%f57, [%rd44];
	fma.rn.f32 	%f67, %f56, %f57, %f55;
	add.s32 	%r41, %r41, 2;
$L__BB0_11:
	and.b32  	%r34, %r18, 1;
	setp.eq.b32 	%p11, %r34, 1;
	not.pred 	%p12, %p11;
	@%p12 bra 	$L__BB0_13;
	add.s32 	%r35, %r41, %r3;
	mul.wide.u32 	%rd45, %r35, 4;
	add.s64 	%rd46, %rd2, %rd45;
	ld.global.f32 	%f58, [%rd46];
	mad.lo.s32 	%r36, %r41, %r19, %r2;
	mul.wide.s32 	%rd47, %r36, 4;
	add.s64 	%rd48, %rd1, %rd47;
	ld.global.f32 	%f59, [%rd48];
	fma.rn.f32 	%f67, %f58, %f59, %f67;
$L__BB0_13:
	mad.lo.s32 	%r37, %r19, %r25, %r2;
	cvta.to.global.u64 	%rd49, %rd6;
	mul.wide.s32 	%rd50, %r37, 4;
	add.s64 	%rd51, %rd49, %rd50;
	st.global.f32 	[%rd51], %f67;
$L__BB0_14:
	ret;

}


// ===== COMPILED SASS (sm_100) =====

	.target	sm_100

	.elftype	@"ET_EXEC"


//--------------------- .note.nv.tkinfo           --------------------------
	.section	.note.nv.tkinfo,"",@"SHT_NOTE"
	.sectionflags	@"SHF_NOTE_NV_TKINFO"
	.tkinfo
        /*0018*/ 	.word	0x00000002
        /*0030*/ 	.string	""
        /*0030*/ 	.string	"ptxas"
        /*0030*/ 	.string	"Cuda compilation tools, release 13.0, V13.0.88"
        /*0030*/ 	.string	"Build cuda_13.0.r13.0/compiler.36424714_0"
        /*0030*/ 	.string	"-arch sm_100 -m 64 "



//--------------------- .note.nv.cuinfo           --------------------------
	.section	.note.nv.cuinfo,"",@"SHT_NOTE"
	.sectionflags	@"SHF_NOTE_NV_CUINFO"
        /*0018*/ 	.short	0x0002
        /*001a*/ 	.short	0x0064
        /*001c*/ 	.short	0x0082
	.zero		2


//--------------------- .nv.info                  --------------------------
	.section	.nv.info,"",@"SHT_CUDA_INFO"
	.align	4


	//----- nvinfo : EIATTR_REGCOUNT
	.align		4
        /*0000*/ 	.byte	0x04, 0x2f
        /*0002*/ 	.short	(.L_1 - .L_0)
	.align		4
.L_0:
        /*0004*/ 	.word	index@(_Z6gpu_mmPfS_S_iii)
        /*0008*/ 	.word	0x00000020


	//----- nvinfo : EIATTR_FRAME_SIZE
	.align		4
.L_1:
        /*000c*/ 	.byte	0x04, 0x11
        /*000e*/ 	.short	(.L_3 - .L_2)
	.align		4
.L_2:
        /*0010*/ 	.word	index@(_Z6gpu_mmPfS_S_iii)
        /*0014*/ 	.word	0x00000000


	//----- nvinfo : EIATTR_MIN_STACK_SIZE
	.align		4
.L_3:
        /*0018*/ 	.byte	0x04, 0x12
        /*001a*/ 	.short	(.L_5 - .L_4)
	.align		4
.L_4:
        /*001c*/ 	.word	index@(_Z6gpu_mmPfS_S_iii)
        /*0020*/ 	.word	0x00000000
.L_5:


//--------------------- .nv.compat                --------------------------
	.section	.nv.compat,"",@"SHT_CUDA_COMPAT_INFO"
	.align	4
        /*0000*/ 	.byte	0x02, 0x09, 0x00, 0x00, 0x02, 0x02, 0x01, 0x00, 0x02, 0x05, 0x05, 0x00, 0x03, 0x07, 0x01, 0x01
        /*0010*/ 	.byte	0x02, 0x03, 0x00, 0x00, 0x02, 0x06, 0x01, 0x00, 0x04, 0x0b, 0x08, 0x00, 0x09, 0x00, 0x00, 0x00
        /*0020*/ 	.byte	0x00, 0x00, 0x00, 0x00


//--------------------- .nv.info._Z6gpu_mmPfS_S_iii --------------------------
	.section	.nv.info._Z6gpu_mmPfS_S_iii,"",@"SHT_CUDA_INFO"
	.sectionflags	@""
	.align	4


	//----- nvinfo : EIATTR_CUDA_API_VERSION
	.align		4
        /*0000*/ 	.byte	0x04, 0x37
        /*0002*/ 	.short	(.L_7 - .L_6)
.L_6:
        /*0004*/ 	.word	0x00000082


	//----- nvinfo : EIATTR_KPARAM_INFO
	.align		4
.L_7:
        /*0008*/ 	.byte	0x04, 0x17
        /*000a*/ 	.short	(.L_9 - .L_8)
.L_8:
        /*000c*/ 	.word	0x00000000
        /*0010*/ 	.short	0x0005
        /*0012*/ 	.short	0x0020
        /*0014*/ 	.byte	0x00, 0xf0, 0x11, 0x00


	//----- nvinfo : EIATTR_KPARAM_INFO
	.align		4
.L_9:
        /*0018*/ 	.byte	0x04, 0x17
        /*001a*/ 	.short	(.L_11 - .L_10)
.L_10:
        /*001c*/ 	.word	0x00000000
        /*0020*/ 	.short	0x0004
        /*0022*/ 	.short	0x001c
        /*0024*/ 	.byte	0x00, 0xf0, 0x11, 0x00


	//----- nvinfo : EIATTR_KPARAM_INFO
	.align		4
.L_11:
        /*0028*/ 	.byte	0x04, 0x17
        /*002a*/ 	.short	(.L_13 - .L_12)
.L_12:
        /*002c*/ 	.word	0x00000000
        /*0030*/ 	.short	0x0003
        /*0032*/ 	.short	0x0018
        /*0034*/ 	.byte	0x00, 0xf0, 0x11, 0x00


	//----- nvinfo : EIATTR_KPARAM_INFO
	.align		4
.L_13:
        /*0038*/ 	.byte	0x04, 0x17
        /*003a*/ 	.short	(.L_15 - .L_14)
.L_14:
        /*003c*/ 	.word	0x00000000
        /*0040*/ 	.short	0x0002
        /*0042*/ 	.short	0x0010
        /*0044*/ 	.byte	0x00, 0xf5, 0x21, 0x00


	//----- nvinfo : EIATTR_KPARAM_INFO
	.align		4
.L_15:
        /*0048*/ 	.byte	0x04, 0x17
        /*004a*/ 	.short	(.L_17 - .L_16)
.L_16:
        /*004c*/ 	.word	0x00000000
        /*0050*/ 	.short	0x0001
        /*0052*/ 	.short	0x0008
        /*0054*/ 	.byte	0x00, 0xf5, 0x21, 0x00


	//----- nvinfo : EIATTR_KPARAM_INFO
	.align		4
.L_17:
        /*0058*/ 	.byte	0x04, 0x17
        /*005a*/ 	.short	(.L_19 - .L_18)
.L_18:
        /*005c*/ 	.word	0x00000000
        /*0060*/ 	.short	0x0000
        /*0062*/ 	.short	0x0000
        /*0064*/ 	.byte	0x00, 0xf5, 0x21, 0x00


	//----- nvinfo : EIATTR_SPARSE_MMA_MASK
	.align		4
.L_19:
        /*0068*/ 	.byte	0x03, 0x50
        /*006a*/ 	.short	0x0000


	//----- nvinfo : EIATTR_MAXREG_COUNT
	.align		4
        /*006c*/ 	.byte	0x03, 0x1b
        /*006e*/ 	.short	0x00ff


	//----- nvinfo : EIATTR_MERCURY_ISA_VERSION
	.align		4
        /*0070*/ 	.byte	0x03, 0x5f
        /*0072*/ 	.short	0x0101


	//----- nvinfo : EIATTR_VRC_CTA_INIT_COUNT
	.align		4
        /*0074*/ 	.byte	0x02, 0x4a
	.zero		1
	.zero		1


	//----- nvinfo : EIATTR_EXIT_INSTR_OFFSETS
	.align		4
        /*0078*/ 	.byte	0x04, 0x1c
        /*007a*/ 	.short	(.L_21 - .L_20)


	//   ....[0]....
.L_20:
        /*007c*/ 	.word	0x000000d0


	//   ....[1]....
        /*0080*/ 	.word	0x000008f0


	//----- nvinfo : EIATTR_CBANK_PARAM_SIZE
	.align		4
.L_21:
        /*0084*/ 	.byte	0x03, 0x19
        /*0086*/ 	.short	0x0024


	//----- nvinfo : EIATTR_PARAM_CBANK
	.align		4
        /*0088*/ 	.byte	0x04, 0x0a
        /*008a*/ 	.short	(.L_23 - .L_22)
	.align		4
.L_22:
        /*008c*/ 	.word	index@(.nv.constant0._Z6gpu_mmPfS_S_iii)
        /*0090*/ 	.short	0x0380
        /*0092*/ 	.short	0x0024


	//----- nvinfo : EIATTR_SW_WAR
	.align		4
.L_23:
        /*0094*/ 	.byte	0x04, 0x36
        /*0096*/ 	.short	(.L_25 - .L_24)
.L_24:
        /*0098*/ 	.word	0x00000008
.L_25:


//--------------------- .nv.callgraph             --------------------------
	.section	.nv.callgraph,"",@"SHT_CUDA_CALLGRAPH"
	.align	4
	.sectionentsize	8
	.align		4
        /*0000*/ 	.word	0x00000000
	.align		4
        /*0004*/ 	.word	0xffffffff
	.align		4
        /*0008*/ 	.word	0x00000000
	.align		4
        /*000c*/ 	.word	0xfffffffe
	.align		4
        /*0010*/ 	.word	0x00000000
	.align		4
        /*0014*/ 	.word	0xfffffffd
	.align		4
        /*0018*/ 	.word	0x00000000
	.align		4
        /*001c*/ 	.word	0xfffffffc


//--------------------- .text._Z6gpu_mmPfS_S_iii  --------------------------
	.section	.text._Z6gpu_mmPfS_S_iii,"ax",@progbits
	.align	128
        .global         _Z6gpu_mmPfS_S_iii
        .type           _Z6gpu_mmPfS_S_iii,@function
        .size           _Z6gpu_mmPfS_S_iii,(.L_x_5 - _Z6gpu_mmPfS_S_iii)
        .other          _Z6gpu_mmPfS_S_iii,@"STO_CUDA_ENTRY STV_DEFAULT"
_Z6gpu_mmPfS_S_iii:
.text._Z6gpu_mmPfS_S_iii:
[----:B------:R-:W-:Y:S01]  /*0000*/  LDC R1, c[0x0][0x37c] ;  /* 0x0000df00ff017b82 */ /* 0x000fe20000000800 */
[----:B------:R-:W0:Y:S07]  /*0010*/  S2R R3, SR_TID.Y ;  /* 0x0000000000037919 */ /* 0x000e2e0000002200 */
[----:B------:R-:W0:Y:S01]  /*0020*/  S2UR UR4, SR_CTAID.Y ;  /* 0x00000000000479c3 */ /* 0x000e220000002600 */
[----:B------:R-:W1:Y:S01]  /*0030*/  LDCU UR6, c[0x0][0x398] ;  /* 0x00007300ff0677ac */ /* 0x000e620008000800 */
[----:B------:R-:W2:Y:S06]  /*0040*/  S2R R5, SR_TID.X ;  /* 0x0000000000057919 */ /* 0x000eac0000002100 */
[----:B------:R-:W0:Y:S08]  /*0050*/  LDC R0, c[0x0][0x364] ;  /* 0x0000d900ff007b82 */ /* 0x000e300000000800 */
[----:B------:R-:W2:Y:S08]  /*0060*/  S2UR UR5, SR_CTAID.X ;  /* 0x00000000000579c3 */ /* 0x000eb00000002500 */
[----:B------:R-:W2:Y:S08]  /*0070*/  LDC R16, c[0x0][0x360] ;  /* 0x0000d800ff107b82 */ /* 0x000eb00000000800 */
[----:B------:R-:W3:Y:S01]  /*0080*/  LDC R17, c[0x0][0x3a0] ;  /* 0x0000e800ff117b82 */ /* 0x000ee20000000800 */
[----:B0-----:R-:W-:-:S05]  /*0090*/  IMAD R0, R0, UR4, R3 ;  /* 0x0000000400007c24 */ /* 0x001fca000f8e0203 */
[----:B-1----:R-:W-:Y:S01]  /*00a0*/  ISETP.GE.AND P0, PT, R0, UR6, PT ;  /* 0x0000000600007c0c */ /* 0x002fe2000bf06270 */
[----:B--2---:R-:W-:-:S05]  /*00b0*/  IMAD R16, R16, UR5, R5 ;  /* 0x0000000510107c24 */ /* 0x004fca000f8e0205 */
[----:B---3--:R-:W-:-:S13]  /*00c0*/  ISETP.GE.OR P0, PT, R16, R17, P0 ;  /* 0x000000111000720c */ /* 0x008fda0000706670 */
[----:B------:R-:W-:Y:S05]  /*00d0*/  @P0 EXIT ;  /* 0x000000000000094d */ /* 0x000fea0003800000 */
[----:B------:R-:W0:Y:S01]  /*00e0*/  LDC R19, c[0x0][0x39c] ;  /* 0x0000e700ff137b82 */ /* 0x000e220000000800 */
[----:B------:R-:W1:Y:S01]  /*00f0*/  LDCU.64 UR4, c[0x0][0x358] ;  /* 0x00006b00ff0477ac */ /* 0x000e620008000a00 */
[----:B------:R-:W-:Y:S01]  /*0100*/  HFMA2 R24, -RZ, RZ, 0, 0 ;  /* 0x00000000ff187431 */ /* 0x000fe200000001ff */
[----:B0-----:R-:W-:-:S13]  /*0110*/  ISETP.GE.AND P0, PT, R19, 0x1, PT ;  /* 0x000000011300780c */ /* 0x001fda0003f06270 */
[----:B-1----:R-:W-:Y:S05]  /*0120*/  @!P0 BRA `(.L_x_0) ;  /* 0x0000000400e08947 */ /* 0x002fea0003800000 */
[C---:B------:R-:W-:Y:S01]  /*0130*/  ISETP.GE.U32.AND P1, PT, R19.reuse, 0x8, PT ;  /* 0x000000081300780c */ /* 0x040fe20003f26070 */
[----:B------:R-:W-:Y:S01]  /*0140*/  IMAD R20, R0, R19, RZ ;  /* 0x0000001300147224 */ /* 0x000fe200078e02ff */
[----:B------:R-:W-:Y:S02]  /*0150*/  LOP3.LUT R27, R19, 0x7, RZ, 0xc0, !PT ;  /* 0x00000007131b7812 */ /* 0x000fe400078ec0ff */
[----:B------:R-:W-:Y:S02]  /*0160*/  MOV R24, RZ ;  /* 0x000000ff00187202 */ /* 0x000fe40000000f00 */
[----:B------:R-:W-:Y:S02]  /*0170*/  ISETP.NE.AND P0, PT, R27, RZ, PT ;  /* 0x000000ff1b00720c */ /* 0x000fe40003f05270 */
[----:B------:R-:W-:-:S05]  /*0180*/  MOV R21, RZ ;  /* 0x000000ff00157202 */ /* 0x000fca0000000f00 */
[----:B------:R-:W-:Y:S06]  /*0190*/  @!P1 BRA `(.L_x_1) ;  /* 0x0000000000c49947 */ /* 0x000fec0003800000 */
[----:B------:R-:W0:Y:S01]  /*01a0*/  LDC.64 R2, c[0x0][0x380] ;  /* 0x0000e000ff027b82 */ /* 0x000e220000000a00 */
[----:B------:R-:W-:Y:S02]  /*01b0*/  LOP3.LUT R21, R19, 0x7ffffff8, RZ, 0xc0, !PT ;  /* 0x7ffffff813157812 */ /* 0x000fe400078ec0ff */
[----:B------:R-:W-:Y:S02]  /*01c0*/  MOV R24, RZ ;  /* 0x000000ff00187202 */ /* 0x000fe40000000f00 */
[----:B------:R-:W-:Y:S02]  /*01d0*/  MOV R18, R16 ;  /* 0x0000001000127202 */ /* 0x000fe40000000f00 */
[----:B------:R-:W-:Y:S01]  /*01e0*/  IADD3 R22, PT, PT, -R21, RZ, RZ ;  /* 0x000000ff15167210 */ /* 0x000fe20007ffe1ff */
[----:B0-----:R-:W-:-:S03]  /*01f0*/  IMAD.WIDE.U32 R2, R20, 0x4, R2 ;  /* 0x0000000414027825 */ /* 0x001fc600078e0002 */
[----:B------:R-:W-:-:S04]  /*0200*/  IADD3 R4, P1, PT, R2, 0x10, RZ ;  /* 0x0000001002047810 */ /* 0x000fc80007f3e0ff */
[----:B------:R-:W-:-:S09]  /*0210*/  IADD3.X R5, PT, PT, RZ, R3, RZ, P1, !PT ;  /* 0x00000003ff057210 */ /* 0x000fd20000ffe4ff */
.L_x_2:
[----:B------:R-:W0:Y:S01]  /*0220*/  LDC.64 R14, c[0x0][0x388] ;  /* 0x0000e200ff0e7b82 */ /* 0x000e220000000a00 */
[----:B------:R-:W-:Y:S02]  /*0230*/  MOV R2, R4 ;  /* 0x0000000400027202 */ /* 0x000fe40000000f00 */
[----:B------:R-:W-:-:S05]  /*0240*/  MOV R3, R5 ;  /* 0x0000000500037202 */ /* 0x000fca0000000f00 */
[----:B------:R-:W2:Y:S04]  /*0250*/  LDG.E R25, desc[UR4][R2.64+-0x10] ;  /* 0xfffff00402197981 */ /* 0x000ea8000c1e1900 */
[----:B------:R-:W3:Y:S04]  /*0260*/  LDG.E R23, desc[UR4][R2.64+-0xc] ;  /* 0xfffff40402177981 */ /* 0x000ee8000c1e1900 */
[----:B------:R-:W4:Y:S04]  /*0270*/  LDG.E R29, desc[UR4][R2.64+-0x8] ;  /* 0xfffff804021d7981 */ /* 0x000f28000c1e1900 */
[----:B------:R-:W5:Y:S01]  /*0280*/  LDG.E R28, desc[UR4][R2.64+-0x4] ;  /* 0xfffffc04021c7981 */ /* 0x000f62000c1e1900 */
[----:B0-----:R-:W-:-:S05]  /*0290*/  IMAD.WIDE R14, R18, 0x4, R14 ;  /* 0x00000004120e7825 */ /* 0x001fca00078e020e */
[----:B------:R0:W2:Y:S01]  /*02a0*/  LDG.E R26, desc[UR4][R14.64] ;  /* 0x000000040e1a7981 */ /* 0x0000a2000c1e1900 */
[----:B------:R-:W-:-:S04]  /*02b0*/  IMAD.WIDE R12, R17, 0x4, R14 ;  /* 0x00000004110c7825 */ /* 0x000fc800078e020e */
[C---:B------:R-:W-:Y:S02]  /*02c0*/  IMAD.WIDE R4, R17.reuse, 0x4, R12 ;  /* 0x0000000411047825 */ /* 0x040fe400078e020c */
[----:B------:R-:W3:Y:S02]  /*02d0*/  LDG.E R12, desc[UR4][R12.64] ;  /* 0x000000040c0c7981 */ /* 0x000ee4000c1e1900 */
[C---:B------:R-:W-:Y:S02]  /*02e0*/  IMAD.WIDE R8, R17.reuse, 0x4, R4 ;  /* 0x0000000411087825 */ /* 0x040fe400078e0204 */
[----:B------:R-:W4:Y:S02]  /*02f0*/  LDG.E R4, desc[UR4][R4.64] ;  /* 0x0000000404047981 */ /* 0x000f24000c1e1900 */
[C---:B------:R-:W-:Y:S02]  /*0300*/  IMAD.WIDE R6, R17.reuse, 0x4, R8 ;  /* 0x0000000411067825 */ /* 0x040fe400078e0208 */
[----:B------:R-:W5:Y:S02]  /*0310*/  LDG.E R8, desc[UR4][R8.64] ;  /* 0x0000000408087981 */ /* 0x000f64000c1e1900 */
[----:B------:R-:W-:-:S02]  /*0320*/  IMAD.WIDE R10, R17, 0x4, R6 ;  /* 0x00000004110a7825 */ /* 0x000fc400078e0206 */
[----:B------:R-:W5:Y:S04]  /*0330*/  LDG.E R5, desc[UR4][R2.64] ;  /* 0x0000000402057981 */ /* 0x000f68000c1e1900 */
[----:B------:R-:W5:Y:S01]  /*0340*/  LDG.E R6, desc[UR4][R6.64] ;  /* 0x0000000406067981 */ /* 0x000f62000c1e1900 */
[----:B0-----:R-:W-:-:S03]  /*0350*/  IMAD.WIDE R14, R17, 0x4, R10 ;  /* 0x00000004110e7825 */ /* 0x001fc600078e020a */
[----:B------:R-:W5:Y:S04]  /*0360*/  LDG.E R10, desc[UR4][R10.64] ;  /* 0x000000040a0a7981 */ /* 0x000f68000c1e1900 */
[----:B------:R-:W5:Y:S04]  /*0370*/  LDG.E R13, desc[UR4][R14.64] ;  /* 0x000000040e0d7981 */ /* 0x000f68000c1e1900 */
[----:B------:R-:W5:Y:S04]  /*0380*/  LDG.E R7, desc[UR4][R2.64+0x4] ;  /* 0x0000040402077981 */ /* 0x000f68000c1e1900 */
[----:B------:R-:W5:Y:S01]  /*0390*/  LDG.E R9, desc[UR4][R2.64+0xc] ;  /* 0x00000c0402097981 */ /* 0x000f62000c1e1900 */
[----:B--2---:R-:W-:Y:S01]  /*03a0*/  FFMA R26, R25, R26, R24 ;  /* 0x0000001a191a7223 */ /* 0x004fe20000000018 */
[----:B------:R-:W-:-:S02]  /*03b0*/  IMAD.WIDE R24, R17, 0x4, R14 ;  /* 0x0000000411187825 */ /* 0x000fc400078e020e */
[----:B------:R-:W2:Y:S04]  /*03c0*/  LDG.E R14, desc[UR4][R2.64+0x8] ;  /* 0x00000804020e7981 */ /* 0x000ea8000c1e1900 */
[----:B------:R-:W2:Y:S01]  /*03d0*/  LDG.E R24, desc[UR4][R24.64] ;  /* 0x0000000418187981 */ /* 0x000ea2000c1e1900 */
[----:B---3--:R-:W-:Y:S01]  /*03e0*/  FFMA R12, R23, R12, R26 ;  /* 0x0000000c170c7223 */ /* 0x008fe2000000001a */
[----:B------:R-:W-:-:S03]  /*03f0*/  IADD3 R22, PT, PT, R22, 0x8, RZ ;  /* 0x0000000816167810 */ /* 0x000fc60007ffe0ff */
[----:B----4-:R-:W-:Y:S01]  /*0400*/  FFMA R29, R29, R4, R12 ;  /* 0x000000041d1d7223 */ /* 0x010fe2000000000c */
[----:B------:R-:W-:-:S03]  /*0410*/  ISETP.NE.AND P1, PT, R22, RZ, PT ;  /* 0x000000ff1600720c */ /* 0x000fc60003f25270 */
[----:B-----5:R-:W-:Y:S01]  /*0420*/  FFMA R8, R28, R8, R29 ;  /* 0x000000081c087223 */ /* 0x020fe2000000001d */
[----:B------:R-:W-:-:S03]  /*0430*/  IADD3 R4, P2, PT, R2, 0x20, RZ ;  /* 0x0000002002047810 */ /* 0x000fc60007f5e0ff */
[----:B------:R-:W-:Y:S01]  /*0440*/  FFMA R6, R5, R6, R8 ;  /* 0x0000000605067223 */ /* 0x000fe20000000008 */
[----:B------:R-:W-:Y:S02]  /*0450*/  IADD3.X R5, PT, PT, RZ, R3, RZ, P2, !PT ;  /* 0x00000003ff057210 */ /* 0x000fe400017fe4ff */
[----:B------:R-:W-:Y:S01]  /*0460*/  LEA R18, R17, R18, 0x3 ;  /* 0x0000001211127211 */ /* 0x000fe200078e18ff */
[----:B------:R-:W-:-:S04]  /*0470*/  FFMA R7, R7, R10, R6 ;  /* 0x0000000a07077223 */ /* 0x000fc80000000006 */
[----:B--2---:R-:W-:-:S04]  /*0480*/  FFMA R14, R14, R13, R7 ;  /* 0x0000000d0e0e7223 */ /* 0x004fc80000000007 */
[----:B------:R-:W-:Y:S01]  /*0490*/  FFMA R24, R9, R24, R14 ;  /* 0x0000001809187223 */ /* 0x000fe2000000000e */
[----:B------:R-:W-:Y:S06]  /*04a0*/  @P1 BRA `(.L_x_2) ;  /* 0xfffffffc005c1947 */ /* 0x000fec000383ffff */
.L_x_1:
[----:B------:R-:W-:Y:S05]  /*04b0*/  @!P0 BRA `(.L_x_0) ;  /* 0x0000000000fc8947 */ /* 0x000fea0003800000 */
[----:B------:R-:W-:Y:S02]  /*04c0*/  ISETP.GE.U32.AND P1, PT, R27, 0x4, PT ;  /* 0x000000041b00780c */ /* 0x000fe40003f26070 */
[----:B------:R-:W-:-:S04]  /*04d0*/  LOP3.LUT R14, R19, 0x3, RZ, 0xc0, !PT ;  /* 0x00000003130e7812 */ /* 0x000fc800078ec0ff */
[----:B------:R-:W-:-:S07]  /*04e0*/  ISETP.NE.AND P0, PT, R14, RZ, PT ;  /* 0x000000ff0e00720c */ /* 0x000fce0003f05270 */
[----:B------:R-:W-:Y:S06]  /*04f0*/  @!P1 BRA `(.L_x_3) ;  /* 0x00000000006c9947 */ /* 0x000fec0003800000 */
[----:B------:R-:W0:Y:S01]  /*0500*/  LDC.64 R4, c[0x0][0x388] ;  /* 0x0000e200ff047b82 */ /* 0x000e220000000a00 */
[----:B------:R-:W1:Y:S01]  /*0510*/  LDCU.64 UR6, c[0x0][0x380] ;  /* 0x00007000ff0677ac */ /* 0x000e620008000a00 */
[----:B------:R-:W-:Y:S01]  /*0520*/  IMAD R7, R21, R17, R16 ;  /* 0x0000001115077224 */ /* 0x000fe200078e0210 */
[CC--:B------:R-:W-:Y:S02]  /*0530*/  IADD3 R3, PT, PT, R20.reuse, R21.reuse, RZ ;  /* 0x0000001514037210 */ /* 0x0c0fe40007ffe0ff */
[----:B------:R-:W-:-:S03]  /*0540*/  IADD3 R8, P1, PT, R20, R21, RZ ;  /* 0x0000001514087210 */ /* 0x000fc60007f3e0ff */
[----:B------:R-:W2:Y:S01]  /*0550*/  LDC.64 R12, c[0x0][0x380] ;  /* 0x0000e000ff0c7b82 */ /* 0x000ea20000000a00 */
[----:B0-----:R-:W-:-:S04]  /*0560*/  IMAD.WIDE R4, R7, 0x4, R4 ;  /* 0x0000000407047825 */ /* 0x001fc800078e0204 */
[----:B------:R-:W-:Y:S02]  /*0570*/  IMAD.WIDE R6, R17, 0x4, R4 ;  /* 0x0000000411067825 */ /* 0x000fe400078e0204 */
[----:B------:R-:W3:Y:S02]  /*0580*/  LDG.E R4, desc[UR4][R4.64] ;  /* 0x0000000404047981 */ /* 0x000ee4000c1e1900 */
[----:B--2---:R-:W-:Y:S01]  /*0590*/  IMAD.WIDE.U32 R12, R3, 0x4, R12 ;  /* 0x00000004030c7825 */ /* 0x004fe200078e000c */
[----:B------:R-:W-:Y:S02]  /*05a0*/  IADD3.X R3, PT, PT, RZ, RZ, RZ, P1, !PT ;  /* 0x000000ffff037210 */ /* 0x000fe40000ffe4ff */
[----:B-1----:R-:W-:-:S03]  /*05b0*/  LEA R2, P1, R8, UR6, 0x2 ;  /* 0x0000000608027c11 */ /* 0x002fc6000f8210ff */
[----:B------:R-:W3:Y:S01]  /*05c0*/  LDG.E R13, desc[UR4][R12.64] ;  /* 0x000000040c0d7981 */ /* 0x000ee2000c1e1900 */
[----:B------:R-:W-:Y:S01]  /*05d0*/  LEA.HI.X R3, R8, UR7, R3, 0x2, P1 ;  /* 0x0000000708037c11 */ /* 0x000fe200088f1403 */
[C---:B------:R-:W-:Y:S02]  /*05e0*/  IMAD.WIDE R8, R17.reuse, 0x4, R6 ;  /* 0x0000000411087825 */ /* 0x040fe400078e0206 */
[----:B------:R-:W2:Y:S04]  /*05f0*/  LDG.E R6, desc[UR4][R6.64] ;  /* 0x0000000406067981 */ /* 0x000ea8000c1e1900 */
[----:B------:R-:W2:Y:S01]  /*0600*/  LDG.E R15, desc[UR4][R2.64+0x4] ;  /* 0x00000404020f7981 */ /* 0x000ea2000c1e1900 */
[----:B------:R-:W-:-:S03]  /*0610*/  IMAD.WIDE R10, R17, 0x4, R8 ;  /* 0x00000004110a7825 */ /* 0x000fc600078e0208 */
[----:B------:R-:W4:Y:S04]  /*0620*/  LDG.E R22, desc[UR4][R8.64] ;  /* 0x0000000408167981 */ /* 0x000f28000c1e1900 */
[----:B------:R-:W4:Y:S04]  /*0630*/  LDG.E R18, desc[UR4][R2.64+0x8] ;  /* 0x0000080402127981 */ /* 0x000f28000c1e1900 */
[----:B------:R-:W5:Y:S04]  /*0640*/  LDG.E R26, desc[UR4][R2.64+0xc] ;  /* 0x00000c04021a7981 */ /* 0x000f68000c1e1900 */
[----:B------:R-:W5:Y:S01]  /*0650*/  LDG.E R10, desc[UR4][R10.64] ;  /* 0x000000040a0a7981 */ /* 0x000f62000c1e1900 */
[----:B------:R-:W-:Y:S01]  /*0660*/  IADD3 R21, PT, PT, R21, 0x4, RZ ;  /* 0x0000000415157810 */ /* 0x000fe20007ffe0ff */
[----:B---3--:R-:W-:-:S04]  /*0670*/  FFMA R24, R13, R4, R24 ;  /* 0x000000040d187223 */ /* 0x008fc80000000018 */
[----:B--2---:R-:W-:-:S04]  /*0680*/  FFMA R15, R15, R6, R24 ;  /* 0x000000060f0f7223 */ /* 0x004fc80000000018 */
[----:B----4-:R-:W-:-:S04]  /*0690*/  FFMA R15, R18, R22, R15 ;  /* 0x00000016120f7223 */ /* 0x010fc8000000000f */
[----:B-----5:R-:W-:-:S07]  /*06a0*/  FFMA R24, R26, R10, R15 ;  /* 0x0000000a1a187223 */ /* 0x020fce000000000f */
.L_x_3:
[----:B------:R-:W-:Y:S05]  /*06b0*/  @!P0 BRA `(.L_x_0) ;  /* 0x00000000007c8947 */ /* 0x000fea0003800000 */
[----:B------:R-:W-:Y:S01]  /*06c0*/  ISETP.NE.AND P1, PT, R14, 0x1, PT ;  /* 0x000000010e00780c */ /* 0x000fe20003f25270 */
[----:B------:R-:W0:Y:S01]  /*06d0*/  LDC.64 R10, c[0x0][0x380] ;  /* 0x0000e000ff0a7b82 */ /* 0x000e220000000a00 */
[----:B------:R-:W-:-:S04]  /*06e0*/  LOP3.LUT R19, R19, 0x1, RZ, 0xc0, !PT ;  /* 0x0000000113137812 */ /* 0x000fc800078ec0ff */
[----:B------:R-:W-:-:S03]  /*06f0*/  ISETP.NE.U32.AND P0, PT, R19, 0x1, PT ;  /* 0x000000011300780c */ /* 0x000fc60003f05070 */
[----:B------:R-:W1:Y:S04]  /*0700*/  LDC.64 R8, c[0x0][0x388] ;  /* 0x0000e200ff087b82 */ /* 0x000e680000000a00 */
[CC--:B------:R-:W-:Y:S02]  /*0710*/  @P1 IADD3 R13, PT, PT, R20.reuse, R21.reuse, RZ ;  /* 0x00000015140d1210 */ /* 0x0c0fe40007ffe0ff */
[----:B------:R-:W-:Y:S02]  /*0720*/  @P1 IADD3 R12, P2, PT, R20, R21, RZ ;  /* 0x00000015140c1210 */ /* 0x000fe40007f5e0ff */
[----:B------:R-:W2:Y:S02]  /*0730*/  @P1 LDC.64 R2, c[0x0][0x380] ;  /* 0x0000e000ff021b82 */ /* 0x000ea40000000a00 */
[----:B------:R-:W-:-:S06]  /*0740*/  @P1 IADD3.X R14, PT, PT, RZ, RZ, RZ, P2, !PT ;  /* 0x000000ffff0e1210 */ /* 0x000fcc00017fe4ff */
[----:B------:R-:W3:Y:S01]  /*0750*/  LDC.64 R4, c[0x0][0x380] ;  /* 0x0000e000ff047b82 */ /* 0x000ee20000000a00 */
[----:B0-----:R-:W-:-:S04]  /*0760*/  @P1 IMAD.WIDE.U32 R10, R13, 0x4, R10 ;  /* 0x000000040d0a1825 */ /* 0x001fc800078e000a */
[C---:B------:R-:W-:Y:S01]  /*0770*/  @P1 IMAD R13, R21.reuse, R17, R16 ;  /* 0x00000011150d1224 */ /* 0x040fe200078e0210 */
[----:B------:R-:W-:Y:S01]  /*0780*/  @P1 IADD3 R21, PT, PT, R21, 0x2, RZ ;  /* 0x0000000215151810 */ /* 0x000fe20007ffe0ff */
[----:B------:R-:W4:Y:S01]  /*0790*/  @P1 LDG.E R11, desc[UR4][R10.64] ;  /* 0x000000040a0b1981 */ /* 0x000f22000c1e1900 */
[----:B------:R-:W0:Y:S01]  /*07a0*/  LDC.64 R6, c[0x0][0x388] ;  /* 0x0000e200ff067b82 */ /* 0x000e220000000a00 */
[----:B-1----:R-:W-:Y:S01]  /*07b0*/  @P1 IMAD.WIDE R8, R13, 0x4, R8 ;  /* 0x000000040d081825 */ /* 0x002fe200078e0208 */
[----:B------:R-:W-:Y:S02]  /*07c0*/  @!P0 IADD3 R15, PT, PT, R20, R21, RZ ;  /* 0x00000015140f8210 */ /* 0x000fe40007ffe0ff */
[----:B--2---:R-:W-:Y:S01]  /*07d0*/  @P1 LEA R2, P2, R12, R2, 0x2 ;  /* 0x000000020c021211 */ /* 0x004fe200078410ff */
[----:B------:R-:W-:-:S03]  /*07e0*/  @!P0 IMAD R21, R21, R17, R16 ;  /* 0x0000001115158224 */ /* 0x000fc600078e0210 */
[----:B------:R-:W-:Y:S01]  /*07f0*/  @P1 LEA.HI.X R3, R12, R3, R14, 0x2, P2 ;  /* 0x000000030c031211 */ /* 0x000fe200010f140e */
[----:B------:R-:W-:Y:S01]  /*0800*/  @P1 IMAD.WIDE R12, R17, 0x4, R8 ;  /* 0x00000004110c1825 */ /* 0x000fe200078e0208 */
[----:B------:R-:W4:Y:S03]  /*0810*/  @P1 LDG.E R14, desc[UR4][R8.64] ;  /* 0x00000004080e1981 */ /* 0x000f26000c1e1900 */
[----:B---3--:R-:W-:Y:S01]  /*0820*/  @!P0 IMAD.WIDE.U32 R4, R15, 0x4, R4 ;  /* 0x000000040f048825 */ /* 0x008fe200078e0004 */
[----:B------:R-:W2:Y:S04]  /*0830*/  @P1 LDG.E R2, desc[UR4][R2.64+0x4] ;  /* 0x0000040402021981 */ /* 0x000ea8000c1e1900 */
[----:B------:R-:W2:Y:S01]  /*0840*/  @P1 LDG.E R12, desc[UR4][R12.64] ;  /* 0x000000040c0c1981 */ /* 0x000ea2000c1e1900 */
[----:B0-----:R-:W-:-:S03]  /*0850*/  @!P0 IMAD.WIDE R6, R21, 0x4, R6 ;  /* 0x0000000415068825 */ /* 0x001fc600078e0206 */
[----:B------:R-:W3:Y:S04]  /*0860*/  @!P0 LDG.E R5, desc[UR4][R4.64] ;  /* 0x0000000404058981 */ /* 0x000ee8000c1e1900 */
[----:B------:R-:W3:Y:S01]  /*0870*/  @!P0 LDG.E R6, desc[UR4][R6.64] ;  /* 0x0000000406068981 */ /* 0x000ee2000c1e1900 */
[----:B----4-:R-:W-:-:S04]  /*0880*/  @P1 FFMA R11, R11, R14, R24 ;  /* 0x0000000e0b0b1223 */ /* 0x010fc80000000018 */
[----:B--2---:R-:W-:-:S04]  /*0890*/  @P1 FFMA R24, R2, R12, R11 ;  /* 0x0000000c02181223 */ /* 0x004fc8000000000b */
[----:B---3--:R-:W-:-:S07]  /*08a0*/  @!P0 FFMA R24, R5, R6, R24 ;  /* 0x0000000605188223 */ /* 0x008fce0000000018 */
.L_x_0:
[----:B------:R-:W0:Y:S01]  /*08b0*/  LDC.64 R2, c[0x0][0x390] ;  /* 0x0000e400ff027b82 */ /* 0x000e220000000a00 */
[----:B------:R-:W-:-:S04]  /*08c0*/  IMAD R17, R0, R17, R16 ;  /* 0x0000001100117224 */ /* 0x000fc800078e0210 */
[----:B0-----:R-:W-:-:S05]  /*08d0*/  IMAD.WIDE R2, R17, 0x4, R2 ;  /* 0x0000000411027825 */ /* 0x001fca00078e0202 */
[----:B------:R-:W-:Y:S01]  /*08e0*/  STG.E desc[UR4][R2.64], R24 ;  /* 0x0000001802007986 */ /* 0x000fe2000c101904 */
[----:B------:R-:W-:Y:S05]  /*08f0*/  EXIT ;  /* 0x000000000000794d */ /* 0x000fea0003800000 */
.L_x_4:
[----:B------:R-:W-:-:S00]  /*0900*/  BRA `(.L_x_4) ;  /* 0xfffffffc00fc7947 */ /* 0x000fc0000383ffff */
[----:B------:R-:W-:-:S00]  /*0910*/  NOP ;  /* 0x0000000000007918 */ /* 0x000fc00000000000 */
        /* <DEDUP_REMOVED lines=14> */
.L_x_5:


//--------------------- .nv.shared.reserved.0     --------------------------
	.section	.nv.shared.reserved.0,"aw",@nobits
	.weak		__nv_reservedSMEM_offset_0_alias
	.size		__nv_reservedSMEM_offset_0_alias, 0, 64
	.other		__nv_reservedSMEM_offset_0_alias,@"STO_CUDA_RESERVED_SHARED STV_DEFAULT"
__nv_reservedSMEM_offset_0_alias:
	.zero		0
	.zero		64


//--------------------- .nv.constant0._Z6gpu_mmPfS_S_iii --------------------------
	.section	.nv.constant0._Z6gpu_mmPfS_S_iii,"a",@progbits
	.sectionflags	@""
	.align	4
.nv.constant0._Z6gpu_mmPfS_S_iii:
	.zero		932


//--------------------- SYMBOLS --------------------------

	.type		.nv.reservedSmem.offset0,@object
	.size		.nv.reservedSmem.offset0,0x4
